//
// Generated by NVIDIA NVVM Compiler
//
// Compiler Build ID: CL-36424714
// Cuda compilation tools, release 13.0, V13.0.88
// Based on NVVM 20.0.0
//

.version 9.0
.target sm_100
.address_size 64

	// .globl	_Z11wmma_kernelI6__halffLi16ELi16ELi16EEvPT_S2_PT0_iii

.visible .entry _Z11wmma_kernelI6__halffLi16ELi16ELi16EEvPT_S2_PT0_iii(
	.param .u64 .ptr .align 1 _Z11wmma_kernelI6__halffLi16ELi16ELi16EEvPT_S2_PT0_iii_param_0,
	.param .u64 .ptr .align 1 _Z11wmma_kernelI6__halffLi16ELi16ELi16EEvPT_S2_PT0_iii_param_1,
	.param .u64 .ptr .align 1 _Z11wmma_kernelI6__halffLi16ELi16ELi16EEvPT_S2_PT0_iii_param_2,
	.param .u32 _Z11wmma_kernelI6__halffLi16ELi16ELi16EEvPT_S2_PT0_iii_param_3,
	.param .u32 _Z11wmma_kernelI6__halffLi16ELi16ELi16EEvPT_S2_PT0_iii_param_4,
	.param .u32 _Z11wmma_kernelI6__halffLi16ELi16ELi16EEvPT_S2_PT0_iii_param_5
)
{
	.reg .pred 	%p<6>;
	.reg .b32 	%r<152>;
	.reg .b32 	%f<125>;
	.reg .b64 	%rd<55>;

	ld.param.u64 	%rd8, [_Z11wmma_kernelI6__halffLi16ELi16ELi16EEvPT_S2_PT0_iii_param_2];
	ld.param.u32 	%r31, [_Z11wmma_kernelI6__halffLi16ELi16ELi16EEvPT_S2_PT0_iii_param_4];
	ld.param.u32 	%r32, [_Z11wmma_kernelI6__halffLi16ELi16ELi16EEvPT_S2_PT0_iii_param_5];
	shr.s32 	%r33, %r31, 31;
	shr.u32 	%r34, %r33, 28;
	add.s32 	%r35, %r31, %r34;
	shr.s32 	%r1, %r35, 4;
	shr.s32 	%r36, %r32, 31;
	shr.u32 	%r37, %r36, 28;
	add.s32 	%r38, %r32, %r37;
	shr.s32 	%r2, %r38, 4;
	mov.u32 	%r39, %ctaid.x;
	mov.u32 	%r40, %ntid.x;
	mov.u32 	%r41, %tid.x;
	mad.lo.s32 	%r42, %r39, %r40, %r41;
	shr.u32 	%r43, %r42, 5;
	div.s32 	%r44, %r43, %r1;
	mul.lo.s32 	%r45, %r44, %r1;
	sub.s32 	%r3, %r43, %r45;
	cvta.to.global.u64 	%rd9, %rd8;
	shl.b32 	%r46, %r3, 4;
	cvt.u64.u32 	%rd10, %r46;
	shl.b32 	%r4, %r44, 4;
	mul.lo.s32 	%r47, %r1, %r4;
	shl.b32 	%r48, %r47, 4;
	cvt.s64.s32 	%rd11, %r48;
	add.s64 	%rd12, %rd11, %rd10;
	shl.b64 	%rd13, %rd12, 2;
	add.s64 	%rd1, %rd9, %rd13;
	setp.lt.s32 	%p1, %r32, 16;
	mov.f32 	%f117, 0f00000000;
	mov.f32 	%f118, %f117;
	mov.f32 	%f119, %f117;
	mov.f32 	%f120, %f117;
	mov.f32 	%f121, %f117;
	mov.f32 	%f122, %f117;
	mov.f32 	%f123, %f117;
	mov.f32 	%f124, %f117;
	@%p1 bra 	$L__BB0_7;
	mul.lo.s32 	%r50, %r2, %r4;
	shl.b32 	%r51, %r50, 4;
	cvt.s64.s32 	%rd2, %r51;
	add.s32 	%r52, %r2, -1;
	and.b32  	%r5, %r2, 3;
	setp.lt.u32 	%p2, %r52, 3;
	mov.b32 	%r149, 0;
	mov.f32 	%f117, 0f00000000;
	@%p2 bra 	$L__BB0_4;
	and.b32  	%r149, %r2, 134217724;
	neg.s32 	%r148, %r149;
	mul.lo.s32 	%r147, %r1, 768;
	shl.b32 	%r146, %r1, 9;
	shl.b32 	%r145, %r1, 8;
	mov.f32 	%f117, 0f00000000;
	mov.b32 	%r143, 0;
	mov.u32 	%r144, %r143;
	mov.f32 	%f118, %f117;
	mov.f32 	%f119, %f117;
	mov.f32 	%f120, %f117;
	mov.f32 	%f121, %f117;
	mov.f32 	%f122, %f117;
	mov.f32 	%f123, %f117;
	mov.f32 	%f124, %f117;
$L__BB0_3:
	ld.param.u32 	%r141, [_Z11wmma_kernelI6__halffLi16ELi16ELi16EEvPT_S2_PT0_iii_param_5];
	ld.param.u32 	%r138, [_Z11wmma_kernelI6__halffLi16ELi16ELi16EEvPT_S2_PT0_iii_param_4];
	ld.param.u64 	%rd52, [_Z11wmma_kernelI6__halffLi16ELi16ELi16EEvPT_S2_PT0_iii_param_1];
	ld.param.u64 	%rd50, [_Z11wmma_kernelI6__halffLi16ELi16ELi16EEvPT_S2_PT0_iii_param_0];
	cvt.u64.u32 	%rd14, %r143;
	add.s64 	%rd15, %rd14, %rd2;
	cvta.to.global.u64 	%rd16, %rd50;
	shl.b64 	%rd17, %rd15, 1;
	add.s64 	%rd18, %rd16, %rd17;
	cvt.s64.s32 	%rd19, %r144;
	cvt.u64.u32 	%rd20, %r46;
	add.s64 	%rd21, %rd19, %rd20;
	cvta.to.global.u64 	%rd22, %rd52;
	shl.b64 	%rd23, %rd21, 1;
	add.s64 	%rd24, %rd22, %rd23;
	wmma.load.a.sync.aligned.row.m16n16k16.global.f16 	{%r55, %r56, %r57, %r58, %r59, %r60, %r61, %r62}, [%rd18], %r141;
	wmma.load.b.sync.aligned.row.m16n16k16.global.f16 	{%r63, %r64, %r65, %r66, %r67, %r68, %r69, %r70}, [%rd24], %r138;
	wmma.mma.sync.aligned.row.row.m16n16k16.f32.f32 {%f61, %f62, %f63, %f64, %f65, %f66, %f67, %f68}, {%r55, %r56, %r57, %r58, %r59, %r60, %r61, %r62}, {%r63, %r64, %r65, %r66, %r67, %r68, %r69, %r70}, {%f124, %f123, %f122, %f121, %f120, %f119, %f118, %f117};
	add.s64 	%rd25, %rd18, 32;
	cvt.s64.s32 	%rd26, %r145;
	add.s64 	%rd27, %rd26, %rd20;
	shl.b64 	%rd28, %rd27, 1;
	add.s64 	%rd29, %rd22, %rd28;
	wmma.load.a.sync.aligned.row.m16n16k16.global.f16 	{%r71, %r72, %r73, %r74, %r75, %r76, %r77, %r78}, [%rd25], %r141;
	wmma.load.b.sync.aligned.row.m16n16k16.global.f16 	{%r79, %r80, %r81, %r82, %r83, %r84, %r85, %r86}, [%rd29], %r138;
	wmma.mma.sync.aligned.row.row.m16n16k16.f32.f32 {%f69, %f70, %f71, %f72, %f73, %f74, %f75, %f76}, {%r71, %r72, %r73, %r74, %r75, %r76, %r77, %r78}, {%r79, %r80, %r81, %r82, %r83, %r84, %r85, %r86}, {%f61, %f62, %f63, %f64, %f65, %f66, %f67, %f68};
	add.s64 	%rd30, %rd18, 64;
	cvt.s64.s32 	%rd31, %r146;
	add.s64 	%rd32, %rd31, %rd20;
	shl.b64 	%rd33, %rd32, 1;
	add.s64 	%rd34, %rd22, %rd33;
	wmma.load.a.sync.aligned.row.m16n16k16.global.f16 	{%r87, %r88, %r89, %r90, %r91, %r92, %r93, %r94}, [%rd30], %r141;
	wmma.load.b.sync.aligned.row.m16n16k16.global.f16 	{%r95, %r96, %r97, %r98, %r99, %r100, %r101, %r102}, [%rd34], %r138;
	wmma.mma.sync.aligned.row.row.m16n16k16.f32.f32 {%f77, %f78, %f79, %f80, %f81, %f82, %f83, %f84}, {%r87, %r88, %r89, %r90, %r91, %r92, %r93, %r94}, {%r95, %r96, %r97, %r98, %r99, %r100, %r101, %r102}, {%f69, %f70, %f71, %f72, %f73, %f74, %f75, %f76};
	add.s64 	%rd35, %rd18, 96;
	cvt.s64.s32 	%rd36, %r147;
	add.s64 	%rd37, %rd36, %rd20;
	shl.b64 	%rd38, %rd37, 1;
	add.s64 	%rd39, %rd22, %rd38;
	wmma.load.a.sync.aligned.row.m16n16k16.global.f16 	{%r103, %r104, %r105, %r106, %r107, %r108, %r109, %r110}, [%rd35], %r141;
	wmma.load.b.sync.aligned.row.m16n16k16.global.f16 	{%r111, %r112, %r113, %r114, %r115, %r116, %r117, %r118}, [%rd39], %r138;
	wmma.mma.sync.aligned.row.row.m16n16k16.f32.f32 {%f124, %f123, %f122, %f121, %f120, %f119, %f118, %f117}, {%r103, %r104, %r105, %r106, %r107, %r108, %r109, %r110}, {%r111, %r112, %r113, %r114, %r115, %r116, %r117, %r118}, {%f77, %f78, %f79, %f80, %f81, %f82, %f83, %f84};
	add.s32 	%r148, %r148, 4;
	shl.b32 	%r119, %r1, 10;
	add.s32 	%r147, %r147, %r119;
	add.s32 	%r146, %r146, %r119;
	add.s32 	%r145, %r145, %r119;
	add.s32 	%r144, %r144, %r119;
	add.s32 	%r143, %r143, 64;
	setp.ne.s32 	%p3, %r148, 0;
	@%p3 bra 	$L__BB0_3;
$L__BB0_4:
	setp.eq.s32 	%p4, %r5, 0;
	@%p4 bra 	$L__BB0_7;
	ld.param.u64 	%rd51, [_Z11wmma_kernelI6__halffLi16ELi16ELi16EEvPT_S2_PT0_iii_param_0];
	mul.lo.s32 	%r120, %r149, %r1;
	shl.b32 	%r151, %r120, 8;
	shl.b32 	%r25, %r1, 8;
	mul.wide.u32 	%rd40, %r149, 32;
	shl.b64 	%rd41, %rd2, 1;
	add.s64 	%rd42, %rd40, %rd41;
	cvta.to.global.u64 	%rd43, %rd51;
	add.s64 	%rd54, %rd43, %rd42;
	neg.s32 	%r150, %r5;
$L__BB0_6:
	.pragma "nounroll";
	ld.param.u32 	%r142, [_Z11wmma_kernelI6__halffLi16ELi16ELi16EEvPT_S2_PT0_iii_param_5];
	ld.param.u32 	%r139, [_Z11wmma_kernelI6__halffLi16ELi16ELi16EEvPT_S2_PT0_iii_param_4];
	ld.param.u64 	%rd53, [_Z11wmma_kernelI6__halffLi16ELi16ELi16EEvPT_S2_PT0_iii_param_1];
	cvt.s64.s32 	%rd44, %r151;
	cvt.u64.u32 	%rd45, %r46;
	add.s64 	%rd46, %rd44, %rd45;
	cvta.to.global.u64 	%rd47, %rd53;
	shl.b64 	%rd48, %rd46, 1;
	add.s64 	%rd49, %rd47, %rd48;
	wmma.load.a.sync.aligned.row.m16n16k16.global.f16 	{%r122, %r123, %r124, %r125, %r126, %r127, %r128, %r129}, [%rd54], %r142;
	wmma.load.b.sync.aligned.row.m16n16k16.global.f16 	{%r130, %r131, %r132, %r133, %r134, %r135, %r136, %r137}, [%rd49], %r139;
	wmma.mma.sync.aligned.row.row.m16n16k16.f32.f32 {%f124, %f123, %f122, %f121, %f120, %f119, %f118, %f117}, {%r122, %r123, %r124, %r125, %r126, %r127, %r128, %r129}, {%r130, %r131, %r132, %r133, %r134, %r135, %r136, %r137}, {%f124, %f123, %f122, %f121, %f120, %f119, %f118, %f117};
	add.s32 	%r151, %r151, %r25;
	add.s64 	%rd54, %rd54, 32;
	add.s32 	%r150, %r150, 1;
	setp.ne.s32 	%p5, %r150, 0;
	@%p5 bra 	$L__BB0_6;
$L__BB0_7:
	ld.param.u32 	%r140, [_Z11wmma_kernelI6__halffLi16ELi16ELi16EEvPT_S2_PT0_iii_param_4];
	wmma.store.d.sync.aligned.row.m16n16k16.global.f32 	[%rd1], {%f124, %f123, %f122, %f121, %f120, %f119, %f118, %f117}, %r140;
	ret;

}


// ===== COMPILED SASS (sm_100) =====

	.target	sm_100

	.elftype	@"ET_EXEC"


//--------------------- .note.nv.tkinfo           --------------------------
	.section	.note.nv.tkinfo,"",@"SHT_NOTE"
	.sectionflags	@"SHF_NOTE_NV_TKINFO"
	.tkinfo
        /*0018*/ 	.word	0x00000002
        /*0030*/ 	.string	""
        /*0030*/ 	.string	"ptxas"
        /*0030*/ 	.string	"Cuda compilation tools, release 13.0, V13.0.88"
        /*0030*/ 	.string	"Build cuda_13.0.r13.0/compiler.36424714_0"
        /*0030*/ 	.string	"-arch sm_100 -m 64 "



//--------------------- .note.nv.cuinfo           --------------------------
	.section	.note.nv.cuinfo,"",@"SHT_NOTE"
	.sectionflags	@"SHF_NOTE_NV_CUINFO"
        /*0018*/ 	.short	0x0002
        /*001a*/ 	.short	0x0064
        /*001c*/ 	.short	0x0082
	.zero		2


//--------------------- .nv.info                  --------------------------
	.section	.nv.info,"",@"SHT_CUDA_INFO"
	.align	4


	//----- nvinfo : EIATTR_REGCOUNT
	.align		4
        /*0000*/ 	.byte	0x04, 0x2f
        /*0002*/ 	.short	(.L_1 - .L_0)
	.align		4
.L_0:
        /*0004*/ 	.word	index@(_Z11wmma_kernelI6__halffLi16ELi16ELi16EEvPT_S2_PT0_iii)
        /*0008*/ 	.word	0x00000028


	//----- nvinfo : EIATTR_FRAME_SIZE
	.align		4
.L_1:
        /*000c*/ 	.byte	0x04, 0x11
        /*000e*/ 	.short	(.L_3 - .L_2)
	.align		4
.L_2:
        /*0010*/ 	.word	index@(_Z11wmma_kernelI6__halffLi16ELi16ELi16EEvPT_S2_PT0_iii)
        /*0014*/ 	.word	0x00000000


	//----- nvinfo : EIATTR_MIN_STACK_SIZE
	.align		4
.L_3:
        /*0018*/ 	.byte	0x04, 0x12
        /*001a*/ 	.short	(.L_5 - .L_4)
	.align		4
.L_4:
        /*001c*/ 	.word	index@(_Z11wmma_kernelI6__halffLi16ELi16ELi16EEvPT_S2_PT0_iii)
        /*0020*/ 	.word	0x00000000
.L_5:


//--------------------- .nv.compat                --------------------------
	.section	.nv.compat,"",@"SHT_CUDA_COMPAT_INFO"
	.align	4
        /*0000*/ 	.byte	0x02, 0x09, 0x00, 0x00, 0x02, 0x02, 0x01, 0x00, 0x02, 0x05, 0x05, 0x00, 0x03, 0x07, 0x01, 0x01
        /*0010*/ 	.byte	0x02, 0x03, 0x00, 0x00, 0x02, 0x06, 0x01, 0x00, 0x04, 0x0b, 0x08, 0x00, 0x09, 0x00, 0x00, 0x00
        /*0020*/ 	.byte	0x00, 0x00, 0x00, 0x00


//--------------------- .nv.info._Z11wmma_kernelI6__halffLi16ELi16ELi16EEvPT_S2_PT0_iii --------------------------
	.section	.nv.info._Z11wmma_kernelI6__halffLi16ELi16ELi16EEvPT_S2_PT0_iii,"",@"SHT_CUDA_INFO"
	.sectionflags	@""
	.align	4


	//----- nvinfo : EIATTR_CUDA_API_VERSION
	.align		4
        /*0000*/ 	.byte	0x04, 0x37
        /*0002*/ 	.short	(.L_7 - .L_6)
.L_6:
        /*0004*/ 	.word	0x00000082


	//----- nvinfo : EIATTR_KPARAM_INFO
	.align		4
.L_7:
        /*0008*/ 	.byte	0x04, 0x17
        /*000a*/ 	.short	(.L_9 - .L_8)
.L_8:
        /*000c*/ 	.word	0x00000000
        /*0010*/ 	.short	0x0005
        /*0012*/ 	.short	0x0020
        /*0014*/ 	.byte	0x00, 0xf0, 0x11, 0x00


	//----- nvinfo : EIATTR_KPARAM_INFO
	.align		4
.L_9:
        /*0018*/ 	.byte	0x04, 0x17
        /*001a*/ 	.short	(.L_11 - .L_10)
.L_10:
        /*001c*/ 	.word	0x00000000
        /*0020*/ 	.short	0x0004
        /*0022*/ 	.short	0x001c
        /*0024*/ 	.byte	0x00, 0xf0, 0x11, 0x00


	//----- nvinfo : EIATTR_KPARAM_INFO
	.align		4
.L_11:
        /*0028*/ 	.byte	0x04, 0x17
        /*002a*/ 	.short	(.L_13 - .L_12)
.L_12:
        /*002c*/ 	.word	0x00000000
        /*0030*/ 	.short	0x0003
        /*0032*/ 	.short	0x0018
        /*0034*/ 	.byte	0x00, 0xf0, 0x11, 0x00


	//----- nvinfo : EIATTR_KPARAM_INFO
	.align		4
.L_13:
        /*0038*/ 	.byte	0x04, 0x17
        /*003a*/ 	.short	(.L_15 - .L_14)
.L_14:
        /*003c*/ 	.word	0x00000000
        /*0040*/ 	.short	0x0002
        /*0042*/ 	.short	0x0010
        /*0044*/ 	.byte	0x00, 0xf5, 0x21, 0x00


	//----- nvinfo : EIATTR_KPARAM_INFO
	.align		4
.L_15:
        /*0048*/ 	.byte	0x04, 0x17
        /*004a*/ 	.short	(.L_17 - .L_16)
.L_16:
        /*004c*/ 	.word	0x00000000
        /*0050*/ 	.short	0x0001
        /*0052*/ 	.short	0x0008
        /*0054*/ 	.byte	0x00, 0xf5, 0x21, 0x00


	//----- nvinfo : EIATTR_KPARAM_INFO
	.align		4
.L_17:
        /*0058*/ 	.byte	0x04, 0x17
        /*005a*/ 	.short	(.L_19 - .L_18)
.L_18:
        /*005c*/ 	.word	0x00000000
        /*0060*/ 	.short	0x0000
        /*0062*/ 	.short	0x0000
        /*0064*/ 	.byte	0x00, 0xf5, 0x21, 0x00


	//----- nvinfo : EIATTR_SPARSE_MMA_MASK
	.align		4
.L_19:
        /*0068*/ 	.byte	0x03, 0x50
        /*006a*/ 	.short	0x0000


	//----- nvinfo : EIATTR_WMMA_USED
	.align		4
        /*006c*/ 	.byte	0x01, 0x2b
	.zero		2


	//----- nvinfo : EIATTR_MAXREG_COUNT
	.align		4
        /*0070*/ 	.byte	0x03, 0x1b
        /*0072*/ 	.short	0x00ff


	//----- nvinfo : EIATTR_MERCURY_ISA_VERSION
	.align		4
        /*0074*/ 	.byte	0x03, 0x5f
        /*0076*/ 	.short	0x0101


	//----- nvinfo : EIATTR_VRC_CTA_INIT_COUNT
	.align		4
        /*0078*/ 	.byte	0x02, 0x4a
	.zero		1
	.zero		1


	//----- nvinfo : EIATTR_EXIT_INSTR_OFFSETS
	.align		4
        /*007c*/ 	.byte	0x04, 0x1c
        /*007e*/ 	.short	(.L_21 - .L_20)


	//   ....[0]....
.L_20:
        /*0080*/ 	.word	0x000010f0


	//----- nvinfo : EIATTR_CBANK_PARAM_SIZE
	.align		4
.L_21:
        /*0084*/ 	.byte	0x03, 0x19
        /*0086*/ 	.short	0x0024


	//----- nvinfo : EIATTR_PARAM_CBANK
	.align		4
        /*0088*/ 	.byte	0x04, 0x0a
        /*008a*/ 	.short	(.L_23 - .L_22)
	.align		4
.L_22:
        /*008c*/ 	.word	index@(.nv.constant0._Z11wmma_kernelI6__halffLi16ELi16ELi16EEvPT_S2_PT0_iii)
        /*0090*/ 	.short	0x0380
        /*0092*/ 	.short	0x0024


	//----- nvinfo : EIATTR_SW_WAR
	.align		4
.L_23:
        /*0094*/ 	.byte	0x04, 0x36
        /*0096*/ 	.short	(.L_25 - .L_24)
.L_24:
        /*0098*/ 	.word	0x00000008
.L_25:


//--------------------- .nv.callgraph             --------------------------
	.section	.nv.callgraph,"",@"SHT_CUDA_CALLGRAPH"
	.align	4
	.sectionentsize	8
	.align		4
        /*0000*/ 	.word	0x00000000
	.align		4
        /*0004*/ 	.word	0xffffffff
	.align		4
        /*0008*/ 	.word	0x00000000
	.align		4
        /*000c*/ 	.word	0xfffffffe
	.align		4
        /*0010*/ 	.word	0x00000000
	.align		4
        /*0014*/ 	.word	0xfffffffd
	.align		4
        /*0018*/ 	.word	0x00000000
	.align		4
        /*001c*/ 	.word	0xfffffffc


//--------------------- .text._Z11wmma_kernelI6__halffLi16ELi16ELi16EEvPT_S2_PT0_iii --------------------------
	.section	.text._Z11wmma_kernelI6__halffLi16ELi16ELi16EEvPT_S2_PT0_iii,"ax",@progbits
	.align	128
        .global         _Z11wmma_kernelI6__halffLi16ELi16ELi16EEvPT_S2_PT0_iii
        .type           _Z11wmma_kernelI6__halffLi16ELi16ELi16EEvPT_S2_PT0_iii,@function
        .size           _Z11wmma_kernelI6__halffLi16ELi16ELi16EEvPT_S2_PT0_iii,(.L_x_5 - _Z11wmma_kernelI6__halffLi16ELi16ELi16EEvPT_S2_PT0_iii)
        .other          _Z11wmma_kernelI6__halffLi16ELi16ELi16EEvPT_S2_PT0_iii,@"STO_CUDA_ENTRY STV_DEFAULT"
_Z11wmma_kernelI6__halffLi16ELi16ELi16EEvPT_S2_PT0_iii:
.text._Z11wmma_kernelI6__halffLi16ELi16ELi16EEvPT_S2_PT0_iii:
[----:B------:R-:W-:Y:S01]  /*0000*/  LDC R1, c[0x0][0x37c] ;  /* 0x0000df00ff017b82 */ /* 0x000fe20000000800 */
[----:B------:R-:W0:Y:S01]  /*0010*/  LDCU UR8, c[0x0][0x39c] ;  /* 0x00007380ff0877ac */ /* 0x000e220008000800 */
[----:B------:R-:W1:Y:S06]  /*0020*/  S2R R5, SR_TID.X ;  /* 0x0000000000057919 */ /* 0x000e6c0000002100 */
[----:B------:R-:W1:Y:S01]  /*0030*/  LDC R0, c[0x0][0x360] ;  /* 0x0000d800ff007b82 */ /* 0x000e620000000800 */
[----:B------:R-:W-:Y:S01]  /*0040*/  CS2R R10, SRZ ;  /* 0x00000000000a7805 */ /* 0x000fe2000001ff00 */
[----:B------:R-:W2:Y:S01]  /*0050*/  LDCU UR16, c[0x0][0x3a0] ;  /* 0x00007400ff1077ac */ /* 0x000ea20008000800 */
[----:B------:R-:W-:-:S02]  /*0060*/  CS2R R8, SRZ ;  /* 0x0000000000087805 */ /* 0x000fc4000001ff00 */
[----:B------:R-:W-:Y:S02]  /*0070*/  CS2R R22, SRZ ;  /* 0x0000000000167805 */ /* 0x000fe4000001ff00 */
[----:B------:R-:W-:Y:S01]  /*0080*/  CS2R R20, SRZ ;  /* 0x0000000000147805 */ /* 0x000fe2000001ff00 */
[----:B------:R-:W3:Y:S01]  /*0090*/  LDCU.64 UR14, c[0x0][0x358] ;  /* 0x00006b00ff0e77ac */ /* 0x000ee20008000a00 */
[----:B0-----:R-:W-:-:S04]  /*00a0*/  USHF.R.S32.HI UR4, URZ, 0x1f, UR8 ;  /* 0x0000001fff047899 */ /* 0x001fc80008011408 */
[----:B------:R-:W-:Y:S02]  /*00b0*/  ULEA.HI UR4, UR4, UR8, URZ, 0x4 ;  /* 0x0000000804047291 */ /* 0x000fe4000f8f20ff */
[----:B--2---:R-:W-:Y:S02]  /*00c0*/  UISETP.GE.AND UP0, UPT, UR16, 0x10, UPT ;  /* 0x000000101000788c */ /* 0x004fe4000bf06270 */
[----:B------:R-:W-:-:S06]  /*00d0*/  USHF.R.S32.HI UR7, URZ, 0x4, UR4 ;  /* 0x00000004ff077899 */ /* 0x000fcc0008011404 */
[----:B------:R-:W-:Y:S01]  /*00e0*/  IABS R7, UR7 ;  /* 0x0000000700077c13 */ /* 0x000fe20008000000 */
[----:B------:R-:W1:Y:S03]  /*00f0*/  S2UR UR4, SR_CTAID.X ;  /* 0x00000000000479c3 */ /* 0x000e660000002500 */
[----:B------:R-:W0:Y:S08]  /*0100*/  I2F.RP R4, R7 ;  /* 0x0000000700047306 */ /* 0x000e300000209400 */
[----:B0-----:R-:W0:Y:S01]  /*0110*/  MUFU.RCP R4, R4 ;  /* 0x0000000400047308 */ /* 0x001e220000001000 */
[----:B-1----:R-:W-:Y:S01]  /*0120*/  IMAD R0, R0, UR4, R5 ;  /* 0x0000000400007c24 */ /* 0x002fe2000f8e0205 */
[----:B------:R-:W1:Y:S04]  /*0130*/  LDCU.64 UR4, c[0x0][0x390] ;  /* 0x00007200ff0477ac */ /* 0x000e680008000a00 */
[----:B------:R-:W-:Y:S01]  /*0140*/  SHF.R.U32.HI R0, RZ, 0x5, R0 ;  /* 0x00000005ff007819 */ /* 0x000fe20000011600 */
[----:B0-----:R-:W-:-:S03]  /*0150*/  VIADD R2, R4, 0xffffffe ;  /* 0x0ffffffe04027836 */ /* 0x001fc60000000000 */
[----:B------:R-:W-:Y:S01]  /*0160*/  IABS R4, R0 ;  /* 0x0000000000047213 */ /* 0x000fe20000000000 */
[----:B------:R0:W2:Y:S02]  /*0170*/  F2I.FTZ.U32.TRUNC.NTZ R3, R2 ;  /* 0x0000000200037305 */ /* 0x0000a4000021f000 */
[----:B0-----:R-:W-:Y:S02]  /*0180*/  IMAD.MOV.U32 R2, RZ, RZ, RZ ;  /* 0x000000ffff027224 */ /* 0x001fe400078e00ff */
[----:B--2---:R-:W-:-:S04]  /*0190*/  IMAD.MOV R6, RZ, RZ, -R3 ;  /* 0x000000ffff067224 */ /* 0x004fc800078e0a03 */
[----:B------:R-:W-:Y:S01]  /*01a0*/  IMAD R5, R6, R7, RZ ;  /* 0x0000000706057224 */ /* 0x000fe200078e02ff */
[----:B------:R-:W-:-:S03]  /*01b0*/  IABS R6, UR7 ;  /* 0x0000000700067c13 */ /* 0x000fc60008000000 */
[----:B------:R-:W-:-:S04]  /*01c0*/  IMAD.HI.U32 R3, R3, R5, R2 ;  /* 0x0000000503037227 */ /* 0x000fc800078e0002 */
[----:B------:R-:W-:Y:S02]  /*01d0*/  IMAD.MOV R2, RZ, RZ, -R6 ;  /* 0x000000ffff027224 */ /* 0x000fe400078e0a06 */
[----:B------:R-:W-:-:S04]  /*01e0*/  IMAD.HI.U32 R3, R3, R4, RZ ;  /* 0x0000000403037227 */ /* 0x000fc800078e00ff */
[----:B------:R-:W-:-:S05]  /*01f0*/  IMAD R2, R3, R2, R4 ;  /* 0x0000000203027224 */ /* 0x000fca00078e0204 */
[----:B------:R-:W-:-:S13]  /*0200*/  ISETP.GT.U32.AND P2, PT, R7, R2, PT ;  /* 0x000000020700720c */ /* 0x000fda0003f44070 */
[----:B------:R-:W-:Y:S02]  /*0210*/  @!P2 IMAD.IADD R2, R2, 0x1, -R7 ;  /* 0x000000010202a824 */ /* 0x000fe400078e0a07 */
[----:B------:R-:W-:Y:S01]  /*0220*/  @!P2 VIADD R3, R3, 0x1 ;  /* 0x000000010303a836 */ /* 0x000fe20000000000 */
[----:B------:R-:W-:Y:S02]  /*0230*/  ISETP.NE.AND P2, PT, RZ, UR7, PT ;  /* 0x00000007ff007c0c */ /* 0x000fe4000bf45270 */
[----:B------:R-:W-:Y:S02]  /*0240*/  ISETP.GE.U32.AND P0, PT, R2, R7, PT ;  /* 0x000000070200720c */ /* 0x000fe40003f06070 */
[----:B------:R-:W-:-:S04]  /*0250*/  LOP3.LUT R2, R0, UR7, RZ, 0x3c, !PT ;  /* 0x0000000700027c12 */ /* 0x000fc8000f8e3cff */
[----:B------:R-:W-:-:S07]  /*0260*/  ISETP.GE.AND P1, PT, R2, RZ, PT ;  /* 0x000000ff0200720c */ /* 0x000fce0003f26270 */
[----:B------:R-:W-:-:S06]  /*0270*/  @P0 VIADD R3, R3, 0x1 ;  /* 0x0000000103030836 */ /* 0x000fcc0000000000 */
[----:B------:R-:W-:Y:S01]  /*0280*/  @!P1 IMAD.MOV R3, RZ, RZ, -R3 ;  /* 0x000000ffff039224 */ /* 0x000fe200078e0a03 */
[----:B------:R-:W-:-:S05]  /*0290*/  @!P2 LOP3.LUT R3, RZ, UR7, RZ, 0x33, !PT ;  /* 0x00000007ff03ac12 */ /* 0x000fca000f8e33ff */
[----:B------:R-:W-:Y:S02]  /*02a0*/  IMAD.MOV R5, RZ, RZ, -R3 ;  /* 0x000000ffff057224 */ /* 0x000fe400078e0a03 */
[----:B------:R-:W-:Y:S02]  /*02b0*/  IMAD.SHL.U32 R4, R3, 0x10, RZ ;  /* 0x0000001003047824 */ /* 0x000fe400078e00ff */
[----:B------:R-:W-:Y:S02]  /*02c0*/  IMAD R5, R5, UR7, R0 ;  /* 0x0000000705057c24 */ /* 0x000fe4000f8e0200 */
[----:B------:R-:W-:Y:S02]  /*02d0*/  IMAD R0, R4, UR7, RZ ;  /* 0x0000000704007c24 */ /* 0x000fe4000f8e02ff */
[----:B------:R-:W-:Y:S02]  /*02e0*/  IMAD.SHL.U32 R5, R5, 0x10, RZ ;  /* 0x0000001005057824 */ /* 0x000fe400078e00ff */
[----:B------:R-:W-:-:S05]  /*02f0*/  IMAD.SHL.U32 R0, R0, 0x10, RZ ;  /* 0x0000001000007824 */ /* 0x000fca00078e00ff */
[----:B------:R-:W-:-:S04]  /*0300*/  IADD3 R2, P0, PT, R5, R0, RZ ;  /* 0x0000000005027210 */ /* 0x000fc80007f1e0ff */
[----:B------:R-:W-:Y:S02]  /*0310*/  LEA.HI.X.SX32 R3, R0, RZ, 0x1, P0 ;  /* 0x000000ff00037211 */ /* 0x000fe400000f0eff */
[----:B-1----:R-:W-:Y:S01]  /*0320*/  LEA R0, P0, R2, UR4, 0x2 ;  /* 0x0000000402007c11 */ /* 0x002fe2000f8010ff */
[----:B------:R-:W-:-:S03]  /*0330*/  USHF.R.S32.HI UR4, URZ, 0x1f, UR16 ;  /* 0x0000001fff047899 */ /* 0x000fc60008011410 */
[----:B------:R-:W-:Y:S01]  /*0340*/  LEA.HI.X R2, R2, UR5, R3, 0x2, P0 ;  /* 0x0000000502027c11 */ /* 0x000fe200080f1403 */
[----:B------:R-:W-:Y:S01]  /*0350*/  ULEA.HI UR4, UR4, UR16, URZ, 0x4 ;  /* 0x0000001004047291 */ /* 0x000fe2000f8f20ff */
[----:B---3--:R-:W-:Y:S11]  /*0360*/  BRA.U !UP0, `(.L_x_0) ;  /* 0x0000000d08287547 */ /* 0x008ff6000b800000 */
[----:B------:R-:W-:Y:S01]  /*0370*/  USHF.R.S32.HI UR5, URZ, 0x1f, UR16 ;  /* 0x0000001fff057899 */ /* 0x000fe20008011410 */
[----:B------:R-:W-:-:S03]  /*0380*/  IMAD.MOV.U32 R11, RZ, RZ, RZ ;  /* 0x000000ffff0b7224 */ /* 0x000fc600078e00ff */
[----:B------:R-:W-:Y:S02]  /*0390*/  ULEA.HI UR6, UR5, UR16, URZ, 0x4 ;  /* 0x0000001005067291 */ /* 0x000fe4000f8f20ff */
[----:B------:R-:W-:Y:S02]  /*03a0*/  USHF.R.S32.HI UR5, URZ, 0x4, UR4 ;  /* 0x00000004ff057899 */ /* 0x000fe40008011404 */
[----:B------:R-:W-:Y:S02]  /*03b0*/  USHF.R.S32.HI UR6, URZ, 0x4, UR6 ;  /* 0x00000004ff067899 */ /* 0x000fe40008011406 */
[----:B------:R-:W-:Y:S02]  /*03c0*/  UIADD3 UR4, UPT, UPT, UR5, -0x1, URZ ;  /* 0xffffffff05047890 */ /* 0x000fe4000fffe0ff */
[----:B------:R-:W-:Y:S01]  /*03d0*/  IMAD R3, R4, UR5, RZ ;  /* 0x0000000504037c24 */ /* 0x000fe2000f8e02ff */
[----:B------:R-:W-:Y:S02]  /*03e0*/  ULOP3.LUT UR9, UR6, 0x3, URZ, 0xc0, !UPT ;  /* 0x0000000306097892 */ /* 0x000fe4000f8ec0ff */
[----:B------:R-:W-:Y:S01]  /*03f0*/  UISETP.GE.U32.AND UP1, UPT, UR4, 0x3, UPT ;  /* 0x000000030400788c */ /* 0x000fe2000bf26070 */
[----:B------:R-:W-:Y:S01]  /*0400*/  IMAD.SHL.U32 R3, R3, 0x10, RZ ;  /* 0x0000001003037824 */ /* 0x000fe200078e00ff */
[----:B------:R-:W-:Y:S01]  /*0410*/  UISETP.NE.AND UP0, UPT, UR9, URZ, UPT ;  /* 0x000000ff0900728c */ /* 0x000fe2000bf05270 */
[----:B------:R-:W-:-:S03]  /*0420*/  UMOV UR4, URZ ;  /* 0x000000ff00047c82 */ /* 0x000fc60008000000 */
[----:B------:R-:W-:-:S03]  /*0430*/  SHF.R.S32.HI R4, RZ, 0x1f, R3 ;  /* 0x0000001fff047819 */ /* 0x000fc60000011403 */
[----:B------:R-:W-:Y:S05]  /*0440*/  BRA.U !UP1, `(.L_x_1) ;  /* 0x0000000909107547 */ /* 0x000fea000b800000 */
[----:B------:R-:W0:Y:S01]  /*0450*/  S2R R7, SR_LANEID ;  /* 0x0000000000077919 */ /* 0x000e220000000000 */
[----:B------:R-:W-:Y:S01]  /*0460*/  ULOP3.LUT UR4, UR5, 0x7fffffc, URZ, 0xc0, !UPT ;  /* 0x07fffffc05047892 */ /* 0x000fe2000f8ec0ff */
[----:B------:R-:W-:Y:S01]  /*0470*/  IMAD.MOV.U32 R33, RZ, RZ, RZ ;  /* 0x000000ffff217224 */ /* 0x000fe200078e00ff */
[----:B------:R-:W-:Y:S01]  /*0480*/  USHF.R.U32.HI UR6, URZ, 0x1, UR8 ;  /* 0x00000001ff067899 */ /* 0x000fe20008011608 */
[----:B------:R-:W-:Y:S01]  /*0490*/  CS2R R10, SRZ ;  /* 0x00000000000a7805 */ /* 0x000fe2000001ff00 */
[----:B------:R-:W-:Y:S01]  /*04a0*/  USHF.R.U32.HI UR5, URZ, 0x1, UR16 ;  /* 0x00000001ff057899 */ /* 0x000fe20008011610 */
[----:B------:R-:W-:Y:S02]  /*04b0*/  CS2R R8, SRZ ;  /* 0x0000000000087805 */ /* 0x000fe4000001ff00 */
[----:B------:R-:W-:Y:S02]  /*04c0*/  CS2R R22, SRZ ;  /* 0x0000000000167805 */ /* 0x000fe4000001ff00 */
[----:B------:R-:W-:Y:S01]  /*04d0*/  CS2R R20, SRZ ;  /* 0x0000000000147805 */ /* 0x000fe2000001ff00 */
[----:B------:R-:W-:-:S02]  /*04e0*/  UIMAD UR11, UR7, 0x300, URZ ;  /* 0x00000300070b78a4 */ /* 0x000fc4000f8e02ff */
[----:B------:R-:W-:Y:S01]  /*04f0*/  USHF.L.U32 UR12, UR7, 0x9, URZ ;  /* 0x00000009070c7899 */ /* 0x000fe200080006ff */
[----:B------:R-:W1:Y:S01]  /*0500*/  LDCU.128 UR20, c[0x0][0x380] ;  /* 0x00007000ff1477ac */ /* 0x000e620008000c00 */
[----:B------:R-:W-:Y:S02]  /*0510*/  USHF.L.U32 UR13, UR7, 0x8, URZ ;  /* 0x00000008070d7899 */ /* 0x000fe400080006ff */
[----:B------:R-:W-:Y:S01]  /*0520*/  UIADD3 UR10, UPT, UPT, -UR4, URZ, URZ ;  /* 0x000000ff040a7290 */ /* 0x000fe2000fffe1ff */
[----:B0-----:R-:W-:Y:S02]  /*0530*/  LOP3.LUT R32, R7, 0x3, RZ, 0xc0, !PT ;  /* 0x0000000307207812 */ /* 0x001fe400078ec0ff */
[----:B------:R-:W-:-:S05]  /*0540*/  SHF.R.U32.HI R7, RZ, 0x2, R7 ;  /* 0x00000002ff077819 */ /* 0x000fca0000011607 */
[----:B------:R-:W-:Y:S01]  /*0550*/  IMAD.WIDE.U32 R30, R7, UR6, R32 ;  /* 0x00000006071e7c25 */ /* 0x000fe2000f8e0020 */
[----:B------:R-:W-:-:S03]  /*0560*/  UMOV UR6, URZ ;  /* 0x000000ff00067c82 */ /* 0x000fc60008000000 */
[----:B------:R-:W-:Y:S01]  /*0570*/  IMAD.WIDE.U32 R32, R7, UR5, R32 ;  /* 0x0000000507207c25 */ /* 0x000fe2000f8e0020 */
[C---:B------:R-:W-:Y:S01]  /*0580*/  SHF.L.U64.HI R25, R30.reuse, 0x2, R31 ;  /* 0x000000021e197819 */ /* 0x040fe2000001021f */
[----:B------:R-:W-:Y:S02]  /*0590*/  UMOV UR5, URZ ;  /* 0x000000ff00057c82 */ /* 0x000fe40008000000 */
[----:B------:R-:W-:Y:S01]  /*05a0*/  IMAD.SHL.U32 R30, R30, 0x4, RZ ;  /* 0x000000041e1e7824 */ /* 0x000fe200078e00ff */
[----:B-1----:R-:W-:-:S07]  /*05b0*/  SHF.L.U64.HI R24, R32, 0x2, R33 ;  /* 0x0000000220187819 */ /* 0x002fce0000010221 */
.L_x_2:
[----:B------:R-:W-:Y:S01]  /*05c0*/  IMAD.U32 R7, RZ, RZ, UR6 ;  /* 0x00000006ff077e24 */ /* 0x000fe2000f8e00ff */
[----:B------:R-:W-:Y:S01]  /*05d0*/  IADD3 R6, P0, PT, R5, UR6, RZ ;  /* 0x0000000605067c10 */ /* 0x000fe2000ff1e0ff */
[----:B------:R-:W-:-:S03]  /*05e0*/  IMAD.U32 R17, RZ, RZ, UR8 ;  /* 0x00000008ff117e24 */ /* 0x000fc6000f8e00ff */
[----:B------:R-:W-:Y:S02]  /*05f0*/  LEA.HI.X.SX32 R7, R7, RZ, 0x1, P0 ;  /* 0x000000ff07077211 */ /* 0x000fe400000f0eff */
[----:B------:R-:W-:-:S04]  /*0600*/  LEA R29, P0, R6, UR22, 0x1 ;  /* 0x00000016061d7c11 */ /* 0x000fc8000f8008ff */
[----:B------:R-:W-:Y:S02]  /*0610*/  LEA.HI.X R6, R6, UR23, R7, 0x1, P0 ;  /* 0x0000001706067c11 */ /* 0x000fe400080f0c07 */
[----:B------:R-:W-:-:S05]  /*0620*/  IADD3 R28, P0, PT, R30, R29, RZ ;  /* 0x0000001d1e1c7210 */ /* 0x000fca0007f1e0ff */
[----:B------:R-:W-:Y:S01]  /*0630*/  IMAD.X R29, R25, 0x1, R6, P0 ;  /* 0x00000001191d7824 */ /* 0x000fe200000e0606 */
[----:B------:R-:W-:Y:S01]  /*0640*/  IADD3 R7, P0, PT, R3, UR5, RZ ;  /* 0x0000000503077c10 */ /* 0x000fe2000ff1e0ff */
[----:B------:R-:W-:-:S03]  /*0650*/  IMAD.WIDE.U32 R16, R17, 0x10, R28 ;  /* 0x0000001011107825 */ /* 0x000fc600078e001c */
[----:B------:R-:W2:Y:S04]  /*0660*/  LDG.E R34, desc[UR14][R28.64] ;  /* 0x0000000e1c227981 */ /* 0x000ea8000c1e1900 */
[----:B------:R-:W3:Y:S01]  /*0670*/  LDG.E R31, desc[UR14][R16.64] ;  /* 0x0000000e101f7981 */ /* 0x000ee2000c1e1900 */
[----:B------:R-:W-:Y:S01]  /*0680*/  IMAD.X R6, RZ, RZ, R4, P0 ;  /* 0x000000ffff067224 */ /* 0x000fe200000e0604 */
[C---:B------:R-:W-:Y:S02]  /*0690*/  LEA R37, P0, R7.reuse, UR20, 0x1 ;  /* 0x0000001407257c11 */ /* 0x040fe4000f8008ff */
[----:B------:R0:W4:Y:S02]  /*06a0*/  LDG.E R19, desc[UR14][R28.64+0x10] ;  /* 0x0000100e1c137981 */ /* 0x000124000c1e1900 */
[----:B------:R-:W-:-:S02]  /*06b0*/  LEA.HI.X R7, R7, UR21, R6, 0x1, P0 ;  /* 0x0000001507077c11 */ /* 0x000fc400080f0c06 */
[----:B------:R-:W-:Y:S01]  /*06c0*/  LEA R36, P0, R32, R37, 0x2 ;  /* 0x0000002520247211 */ /* 0x000fe200078010ff */
[----:B------:R2:W5:Y:S04]  /*06d0*/  LDG.E R18, desc[UR14][R16.64+0x10] ;  /* 0x0000100e10127981 */ /* 0x000568000c1e1900 */
[----:B------:R-:W-:Y:S02]  /*06e0*/  IMAD.X R37, R24, 0x1, R7, P0 ;  /* 0x0000000118257824 */ /* 0x000fe400000e0607 */
[----:B------:R-:W-:-:S03]  /*06f0*/  IMAD.U32 R7, RZ, RZ, UR16 ;  /* 0x00000010ff077e24 */ /* 0x000fc6000f8e00ff */
[----:B------:R-:W4:Y:S01]  /*0700*/  LDG.E R12, desc[UR14][R36.64] ;  /* 0x0000000e240c7981 */ /* 0x000f22000c1e1900 */
[----:B------:R-:W-:-:S03]  /*0710*/  IMAD.WIDE.U32 R6, R7, 0x10, R36 ;  /* 0x0000001007067825 */ /* 0x000fc600078e0024 */
[----:B------:R-:W4:Y:S04]  /*0720*/  LDG.E R14, desc[UR14][R36.64+0x10] ;  /* 0x0000100e240e7981 */ /* 0x000f28000c1e1900 */
[----:B------:R-:W4:Y:S04]  /*0730*/  LDG.E R13, desc[UR14][R6.64] ;  /* 0x0000000e060d7981 */ /* 0x000f28000c1e1900 */
[----:B------:R-:W4:Y:S01]  /*0740*/  LDG.E R15, desc[UR14][R6.64+0x10] ;  /* 0x0000100e060f7981 */ /* 0x000f22000c1e1900 */
[----:B------:R-:W-:Y:S01]  /*0750*/  IMAD.U32 R26, RZ, RZ, UR13 ;  /* 0x0000000dff1a7e24 */ /* 0x000fe2000f8e00ff */
[----:B------:R-:W-:-:S04]  /*0760*/  IADD3 R35, P0, PT, R5, UR13, RZ ;  /* 0x0000000d05237c10 */ /* 0x000fc8000ff1e0ff */
[----:B------:R-:W-:Y:S02]  /*0770*/  LEA.HI.X.SX32 R26, R26, RZ, 0x1, P0 ;  /* 0x000000ff1a1a7211 */ /* 0x000fe400000f0eff */
[----:B------:R-:W-:-:S04]  /*0780*/  LEA R27, P0, R35, UR22, 0x1 ;  /* 0x00000016231b7c11 */ /* 0x000fc8000f8008ff */
[----:B------:R-:W-:Y:S02]  /*0790*/  LEA.HI.X R35, R35, UR23, R26, 0x1, P0 ;  /* 0x0000001723237c11 */ /* 0x000fe400080f0c1a */
[----:B------:R-:W-:Y:S01]  /*07a0*/  IADD3 R26, P0, PT, R27, R30, RZ ;  /* 0x0000001e1b1a7210 */ /* 0x000fe20007f1e0ff */
[----:B0-----:R-:W-:-:S04]  /*07b0*/  IMAD.U32 R29, RZ, RZ, UR8 ;  /* 0x00000008ff1d7e24 */ /* 0x001fc8000f8e00ff */
[----:B------:R-:W-:Y:S02]  /*07c0*/  IMAD.X R27, R35, 0x1, R25, P0 ;  /* 0x00000001231b7824 */ /* 0x000fe400000e0619 */
[----:B------:R-:W-:Y:S01]  /*07d0*/  IMAD.WIDE.U32 R28, R29, 0x10, R26 ;  /* 0x000000101d1c7825 */ /* 0x000fe200078e001a */
[----:B--2---:R-:W-:Y:S04]  /*07e0*/  MOVM.16.MT88 R16, R34 ;  /* 0x000000002210723a */ /* 0x004fe80000000000 */
[----:B---3--:R-:W4:Y:S02]  /*07f0*/  MOVM.16.MT88 R17, R31 ;  /* 0x000000001f11723a */ /* 0x008f240000000000 */
[C---:B----4-:R-:W-:Y:S02]  /*0800*/  HMMA.16816.F32 R20, R12.reuse, R16, R20 ;  /* 0x000000100c14723c */ /* 0x050fe40000001814 */
[----:B------:R0:W-:Y:S04]  /*0810*/  MOVM.16.MT88 R16, R19 ;  /* 0x000000001310723a */ /* 0x0001e80000000000 */
[----:B-----5:R1:W2:Y:S04]  /*0820*/  MOVM.16.MT88 R17, R18 ;  /* 0x000000001211723a */ /* 0x0202a80000000000 */
[----:B0-----:R-:W3:Y:S04]  /*0830*/  LDG.E R19, desc[UR14][R26.64] ;  /* 0x0000000e1a137981 */ /* 0x001ee8000c1e1900 */
[----:B-1----:R-:W4:Y:S04]  /*0840*/  LDG.E R18, desc[UR14][R28.64] ;  /* 0x0000000e1c127981 */ /* 0x002f28000c1e1900 */
[----:B------:R-:W5:Y:S01]  /*0850*/  LDG.E R27, desc[UR14][R26.64+0x10] ;  /* 0x0000100e1a1b7981 */ /* 0x000f62000c1e1900 */
[----:B--2---:R-:W-:Y:S03]  /*0860*/  HMMA.16816.F32 R12, R12, R16, R8 ;  /* 0x000000100c0c723c */ /* 0x004fe60000001808 */
[----:B------:R-:W2:Y:S04]  /*0870*/  LDG.E R8, desc[UR14][R36.64+0x20] ;  /* 0x0000200e24087981 */ /* 0x000ea8000c1e1900 */
[----:B------:R-:W2:Y:S04]  /*0880*/  LDG.E R10, desc[UR14][R36.64+0x30] ;  /* 0x0000300e240a7981 */ /* 0x000ea8000c1e1900 */
[----:B------:R-:W2:Y:S04]  /*0890*/  LDG.E R9, desc[UR14][R6.64+0x20] ;  /* 0x0000200e06097981 */ /* 0x000ea8000c1e1900 */
[----:B------:R-:W2:Y:S04]  /*08a0*/  LDG.E R11, desc[UR14][R6.64+0x30] ;  /* 0x0000300e060b7981 */ /* 0x000ea8000c1e1900 */
[----:B------:R0:W5:Y:S01]  /*08b0*/  LDG.E R26, desc[UR14][R28.64+0x10] ;  /* 0x0000100e1c1a7981 */ /* 0x000162000c1e1900 */
[----:B------:R-:W-:Y:S01]  /*08c0*/  IMAD.U32 R35, RZ, RZ, UR12 ;  /* 0x0000000cff237e24 */ /* 0x000fe2000f8e00ff */
[----:B------:R-:W-:-:S04]  /*08d0*/  IADD3 R34, P0, PT, R5, UR12, RZ ;  /* 0x0000000c05227c10 */ /* 0x000fc8000ff1e0ff */
[----:B------:R-:W-:Y:S02]  /*08e0*/  LEA.HI.X.SX32 R35, R35, RZ, 0x1, P0 ;  /* 0x000000ff23237211 */ /* 0x000fe400000f0eff */
[----:B------:R-:W-:-:S04]  /*08f0*/  LEA R31, P0, R34, UR22, 0x1 ;  /* 0x00000016221f7c11 */ /* 0x000fc8000f8008ff */
[----:B------:R-:W-:Y:S02]  /*0900*/  LEA.HI.X R34, R34, UR23, R35, 0x1, P0 ;  /* 0x0000001722227c11 */ /* 0x000fe400080f0c23 */
[----:B0-----:R-:W-:Y:S01]  /*0910*/  IADD3 R28, P0, PT, R31, R30, RZ ;  /* 0x0000001e1f1c7210 */ /* 0x001fe20007f1e0ff */
[----:B------:R-:W-:-:S04]  /*0920*/  IMAD.U32 R35, RZ, RZ, UR8 ;  /* 0x00000008ff237e24 */ /* 0x000fc8000f8e00ff */
[----:B------:R-:W-:Y:S02]  /*0930*/  IMAD.X R29, R34, 0x1, R25, P0 ;  /* 0x00000001221d7824 */ /* 0x000fe400000e0619 */
[----:B------:R-:W-:Y:S01]  /*0940*/  IMAD.WIDE.U32 R34, R35, 0x10, R28 ;  /* 0x0000001023227825 */ /* 0x000fe200078e001c */
[----:B---3--:R0:W-:Y:S04]  /*0950*/  MOVM.16.MT88 R16, R19 ;  /* 0x000000001310723a */ /* 0x0081e80000000000 */
[----:B----4-:R1:W2:Y:S04]  /*0960*/  MOVM.16.MT88 R17, R18 ;  /* 0x000000001211723a */ /* 0x0102a80000000000 */
[----:B0-----:R-:W3:Y:S04]  /*0970*/  LDG.E R19, desc[UR14][R6.64+0x50] ;  /* 0x0000500e06137981 */ /* 0x001ee8000c1e1900 */
[----:B-1----:R-:W3:Y:S01]  /*0980*/  LDG.E R18, desc[UR14][R36.64+0x50] ;  /* 0x0000500e24127981 */ /* 0x002ee2000c1e1900 */
[----:B--2---:R-:W-:Y:S03]  /*0990*/  HMMA.16816.F32 R20, R8, R16, R20 ;  /* 0x000000100814723c */ /* 0x004fe60000001814 */
[----:B-----5:R0:W-:Y:S04]  /*09a0*/  MOVM.16.MT88 R16, R27 ;  /* 0x000000001b10723a */ /* 0x0201e80000000000 */
[----:B------:R1:W2:Y:S04]  /*09b0*/  MOVM.16.MT88 R17, R26 ;  /* 0x000000001a11723a */ /* 0x0002a80000000000 */
[----:B0-----:R-:W4:Y:S04]  /*09c0*/  LDG.E R27, desc[UR14][R28.64] ;  /* 0x0000000e1c1b7981 */ /* 0x001f28000c1e1900 */
[----:B-1----:R-:W5:Y:S01]  /*09d0*/  LDG.E R26, desc[UR14][R34.64] ;  /* 0x0000000e221a7981 */ /* 0x002f62000c1e1900 */
[----:B------:R-:W-:-:S03]  /*09e0*/  IMAD.U32 R31, RZ, RZ, UR11 ;  /* 0x0000000bff1f7e24 */ /* 0x000fc6000f8e00ff */
[----:B------:R-:W3:Y:S01]  /*09f0*/  LDG.E R28, desc[UR14][R28.64+0x10] ;  /* 0x0000100e1c1c7981 */ /* 0x000ee2000c1e1900 */
[----:B--2---:R-:W-:Y:S03]  /*0a00*/  HMMA.16816.F32 R12, R8, R16, R12 ;  /* 0x00000010080c723c */ /* 0x004fe6000000180c */
[----:B------:R-:W3:Y:S04]  /*0a10*/  LDG.E R16, desc[UR14][R36.64+0x40] ;  /* 0x0000400e24107981 */ /* 0x000ee8000c1e1900 */
[----:B------:R-:W3:Y:S01]  /*0a20*/  LDG.E R17, desc[UR14][R6.64+0x40] ;  /* 0x0000400e06117981 */ /* 0x000ee2000c1e1900 */
[----:B------:R-:W-:-:S03]  /*0a30*/  IADD3 R10, P0, PT, R5, UR11, RZ ;  /* 0x0000000b050a7c10 */ /* 0x000fc6000ff1e0ff */
[----:B------:R0:W2:Y:S01]  /*0a40*/  LDG.E R29, desc[UR14][R34.64+0x10] ;  /* 0x0000100e221d7981 */ /* 0x0000a2000c1e1900 */
[----:B------:R-:W-:Y:S02]  /*0a50*/  LEA.HI.X.SX32 R31, R31, RZ, 0x1, P0 ;  /* 0x000000ff1f1f7211 */ /* 0x000fe400000f0eff */
[----:B------:R-:W-:-:S04]  /*0a60*/  LEA R11, P0, R10, UR22, 0x1 ;  /* 0x000000160a0b7c11 */ /* 0x000fc8000f8008ff */
[----:B------:R-:W-:Y:S02]  /*0a70*/  LEA.HI.X R10, R10, UR23, R31, 0x1, P0 ;  /* 0x000000170a0a7c11 */ /* 0x000fe400080f0c1f */
[----:B0-----:R-:W-:Y:S01]  /*0a80*/  IADD3 R34, P0, PT, R11, R30, RZ ;  /* 0x0000001e0b227210 */ /* 0x001fe20007f1e0ff */
[----:B------:R-:W-:-:S04]  /*0a90*/  IMAD.U32 R11, RZ, RZ, UR8 ;  /* 0x00000008ff0b7e24 */ /* 0x000fc8000f8e00ff */
[----:B------:R-:W-:Y:S02]  /*0aa0*/  IMAD.X R35, R10, 0x1, R25, P0 ;  /* 0x000000010a237824 */ /* 0x000fe400000e0619 */
[----:B------:R-:W2:Y:S04]  /*0ab0*/  LDG.E R10, desc[UR14][R36.64+0x70] ;  /* 0x0000700e240a7981 */ /* 0x000ea8000c1e1900 */
[----:B----4-:R-:W-:Y:S04]  /*0ac0*/  MOVM.16.MT88 R8, R27 ;  /* 0x000000001b08723a */ /* 0x010fe80000000000 */
[----:B-----5:R0:W3:Y:S04]  /*0ad0*/  MOVM.16.MT88 R9, R26 ;  /* 0x000000001a09723a */ /* 0x0200e80000000000 */
[----:B0-----:R-:W4:Y:S01]  /*0ae0*/  LDG.E R26, desc[UR14][R34.64] ;  /* 0x0000000e221a7981 */ /* 0x001f22000c1e1900 */
[----:B---3--:R-:W-:Y:S01]  /*0af0*/  HMMA.16816.F32 R20, R16, R8, R20 ;  /* 0x000000081014723c */ /* 0x008fe20000001814 */
[----:B------:R-:W-:-:S02]  /*0b00*/  IMAD.WIDE.U32 R8, R11, 0x10, R34 ;  /* 0x000000100b087825 */ /* 0x000fc400078e0022 */
[----:B------:R-:W3:Y:S04]  /*0b10*/  LDG.E R34, desc[UR14][R34.64+0x10] ;  /* 0x0000100e22227981 */ /* 0x000ee8000c1e1900 */
[----:B------:R-:W5:Y:S04]  /*0b20*/  LDG.E R27, desc[UR14][R8.64] ;  /* 0x0000000e081b7981 */ /* 0x000f68000c1e1900 */
[----:B------:R-:W5:Y:S04]  /*0b30*/  LDG.E R31, desc[UR14][R8.64+0x10] ;  /* 0x0000100e081f7981 */ /* 0x000f68000c1e1900 */
[----:B------:R-:W5:Y:S04]  /*0b40*/  LDG.E R11, desc[UR14][R6.64+0x70] ;  /* 0x0000700e060b7981 */ /* 0x000f68000c1e1900 */
[----:B------:R-:W5:Y:S04]  /*0b50*/  LDG.E R8, desc[UR14][R36.64+0x60] ;  /* 0x0000600e24087981 */ /* 0x000f68000c1e1900 */
[----:B------:R3:W5:Y:S04]  /*0b60*/  LDG.E R9, desc[UR14][R6.64+0x60] ;  /* 0x0000600e06097981 */ /* 0x000768000c1e1900 */
[----:B------:R-:W-:Y:S04]  /*0b70*/  MOVM.16.MT88 R28, R28 ;  /* 0x000000001c1c723a */ /* 0x000fe80000000000 */
[----:B--2---:R-:W0:Y:S01]  /*0b80*/  MOVM.16.MT88 R29, R29 ;  /* 0x000000001d1d723a */ /* 0x004e220000000000 */
[----:B------:R-:W-:Y:S01]  /*0b90*/  UIADD3 UR10, UPT, UPT, UR10, 0x4, URZ ;  /* 0x000000040a0a7890 */ /* 0x000fe2000fffe0ff */
[----:B0-----:R-:W-:Y:S03]  /*0ba0*/  HMMA.16816.F32 R12, R16, R28, R12 ;  /* 0x0000001c100c723c */ /* 0x001fe6000000180c */
[----:B------:R-:W-:-:S02]  /*0bb0*/  UISETP.NE.AND UP1, UPT, UR10, URZ, UPT ;  /* 0x000000ff0a00728c */ /* 0x000fc4000bf25270 */
[----:B------:R-:W-:Y:S02]  /*0bc0*/  ULEA UR11, UR7, UR11, 0xa ;  /* 0x0000000b070b7291 */ /* 0x000fe4000f8e50ff */
[----:B------:R-:W-:Y:S02]  /*0bd0*/  ULEA UR12, UR7, UR12, 0xa ;  /* 0x0000000c070c7291 */ /* 0x000fe4000f8e50ff */
[----:B------:R-:W-:Y:S02]  /*0be0*/  ULEA UR13, UR7, UR13, 0xa ;  /* 0x0000000d070d7291 */ /* 0x000fe4000f8e50ff */
[----:B------:R-:W-:Y:S02]  /*0bf0*/  ULEA UR6, UR7, UR6, 0xa ;  /* 0x0000000607067291 */ /* 0x000fe4000f8e50ff */
[----:B------:R-:W-:Y:S01]  /*0c00*/  UIADD3 UR5, UPT, UPT, UR5, 0x40, URZ ;  /* 0x0000004005057890 */ /* 0x000fe2000fffe0ff */
[----:B----4-:R-:W-:Y:S04]  /*0c10*/  MOVM.16.MT88 R26, R26 ;  /* 0x000000001a1a723a */ /* 0x010fe80000000000 */
[----:B---3--:R-:W-:Y:S04]  /*0c20*/  MOVM.16.MT88 R6, R34 ;  /* 0x000000002206723a */ /* 0x008fe80000000000 */
[----:B-----5:R-:W0:Y:S04]  /*0c30*/  MOVM.16.MT88 R27, R27 ;  /* 0x000000001b1b723a */ /* 0x020e280000000000 */
[----:B------:R-:W1:Y:S01]  /*0c40*/  MOVM.16.MT88 R7, R31 ;  /* 0x000000001f07723a */ /* 0x000e620000000000 */
[C---:B0-----:R-:W-:Y:S08]  /*0c50*/  HMMA.16816.F32 R20, R8.reuse, R26, R20 ;  /* 0x0000001a0814723c */ /* 0x041ff00000001814 */
[----:B-1----:R-:W-:Y:S01]  /*0c60*/  HMMA.16816.F32 R8, R8, R6, R12 ;  /* 0x000000060808723c */ /* 0x002fe2000000180c */
[----:B------:R-:W-:-:S04]  /*0c70*/  NOP ;  /* 0x0000000000007918 */ /* 0x000fc80000000000 */
[----:B------:R-:W-:-:S15]  /*0c80*/  BRA.U UP1, `(.L_x_2) ;  /* 0xfffffff9014c7547 */ /* 0x000fde000b83ffff */
.L_x_1:
[----:B------:R-:W-:Y:S05]  /*0c90*/  BRA.U !UP0, `(.L_x_0) ;  /* 0x0000000108dc7547 */ /* 0x000fea000b800000 */
[----:B------:R-:W0:Y:S01]  /*0ca0*/  S2R R6, SR_LANEID ;  /* 0x0000000000067919 */ /* 0x000e220000000000 */
[----:B------:R-:W1:Y:S01]  /*0cb0*/  LDCU.64 UR10, c[0x0][0x380] ;  /* 0x00007000ff0a77ac */ /* 0x000e620008000a00 */
[C---:B------:R-:W-:Y:S01]  /*0cc0*/  SHF.L.U64.HI R13, R3.reuse, 0x1, R4 ;  /* 0x00000001030d7819 */ /* 0x040fe20000010204 */
[----:B------:R-:W-:Y:S02]  /*0cd0*/  IMAD.SHL.U32 R12, R3, 0x2, RZ ;  /* 0x00000002030c7824 */ /* 0x000fe400078e00ff */
[----:B------:R-:W-:Y:S01]  /*0ce0*/  IMAD.U32 R7, RZ, RZ, UR4 ;  /* 0x00000004ff077e24 */ /* 0x000fe2000f8e00ff */
[----:B------:R-:W-:Y:S01]  /*0cf0*/  UIMAD UR5, UR7, UR4, URZ ;  /* 0x00000004070572a4 */ /* 0x000fe2000f8e02ff */
[----:B------:R-:W-:Y:S01]  /*0d00*/  IMAD.MOV.U32 R17, RZ, RZ, RZ ;  /* 0x000000ffff117224 */ /* 0x000fe200078e00ff */
[----:B------:R-:W-:Y:S01]  /*0d10*/  USHF.R.U32.HI UR6, URZ, 0x1, UR16 ;  /* 0x00000001ff067899 */ /* 0x000fe20008011610 */
[----:B------:R-:W-:Y:S01]  /*0d20*/  IMAD.WIDE.U32 R12, R7, 0x20, R12 ;  /* 0x00000020070c7825 */ /* 0x000fe200078e000c */
[----:B------:R-:W-:Y:S01]  /*0d30*/  USHF.R.U32.HI UR4, URZ, 0x1, UR8 ;  /* 0x00000001ff047899 */ /* 0x000fe20008011608 */
[----:B------:R-:W2:Y:S01]  /*0d40*/  LDCU.64 UR12, c[0x0][0x388] ;  /* 0x00007100ff0c77ac */ /* 0x000ea20008000a00 */
[----:B------:R-:W-:Y:S01]  /*0d50*/  USHF.L.U32 UR5, UR5, 0x8, URZ ;  /* 0x0000000805057899 */ /* 0x000fe200080006ff */
[----:B0-----:R-:W-:-:S02]  /*0d60*/  LOP3.LUT R16, R6, 0x3, RZ, 0xc0, !PT ;  /* 0x0000000306107812 */ /* 0x001fc400078ec0ff */
[----:B------:R-:W-:-:S05]  /*0d70*/  SHF.R.U32.HI R3, RZ, 0x2, R6 ;  /* 0x00000002ff037819 */ /* 0x000fca0000011606 */
[----:B------:R-:W-:-:S04]  /*0d80*/  IMAD.WIDE.U32 R6, R3, UR6, R16 ;  /* 0x0000000603067c25 */ /* 0x000fc8000f8e0010 */
[----:B------:R-:W-:Y:S01]  /*0d90*/  IMAD.WIDE.U32 R16, R3, UR4, R16 ;  /* 0x0000000403107c25 */ /* 0x000fe2000f8e0010 */
[----:B-1----:R-:W-:Y:S01]  /*0da0*/  IADD3 R3, P0, PT, R12, UR10, RZ ;  /* 0x0000000a0c037c10 */ /* 0x002fe2000ff1e0ff */
[----:B------:R-:W-:Y:S01]  /*0db0*/  UIADD3 UR4, UPT, UPT, -UR9, URZ, URZ ;  /* 0x000000ff09047290 */ /* 0x000fe2000fffe1ff */
[----:B------:R-:W-:Y:S02]  /*0dc0*/  SHF.L.U64.HI R25, R6, 0x2, R7 ;  /* 0x0000000206197819 */ /* 0x000fe40000010207 */
[----:B------:R-:W-:Y:S02]  /*0dd0*/  IADD3.X R4, PT, PT, R13, UR11, RZ, P0, !PT ;  /* 0x0000000b0d047c10 */ /* 0x000fe400087fe4ff */
[----:B--2---:R-:W-:-:S07]  /*0de0*/  SHF.L.U64.HI R24, R16, 0x2, R17 ;  /* 0x0000000210187819 */ /* 0x004fce0000010211 */
.L_x_3:
[----:B------:R-:W-:Y:S01]  /*0df0*/  IMAD.U32 R12, RZ, RZ, UR5 ;  /* 0x00000005ff0c7e24 */ /* 0x000fe2000f8e00ff */
[----:B------:R-:W-:Y:S01]  /*0e00*/  IADD3 R13, P0, PT, R5, UR5, RZ ;  /* 0x00000005050d7c10 */ /* 0x000fe2000ff1e0ff */
[----:B------:R-:W-:-:S03]  /*0e10*/  IMAD.U32 R33, RZ, RZ, UR8 ;  /* 0x00000008ff217e24 */ /* 0x000fc6000f8e00ff */
[----:B------:R-:W-:Y:S02]  /*0e20*/  LEA.HI.X.SX32 R12, R12, RZ, 0x1, P0 ;  /* 0x000000ff0c0c7211 */ /* 0x000fe400000f0eff */
[----:B------:R-:W-:-:S04]  /*0e30*/  LEA R29, P0, R13, UR12, 0x1 ;  /* 0x0000000c0d1d7c11 */ /* 0x000fc8000f8008ff */
[----:B------:R-:W-:Y:S02]  /*0e40*/  LEA.HI.X R13, R13, UR13, R12, 0x1, P0 ;  /* 0x0000000d0d0d7c11 */ /* 0x000fe400080f0c0c */
[----:B------:R-:W-:-:S05]  /*0e50*/  LEA R28, P0, R16, R29, 0x2 ;  /* 0x0000001d101c7211 */ /* 0x000fca00078010ff */
[----:B------:R-:W-:Y:S02]  /*0e60*/  IMAD.X R29, R13, 0x1, R24, P0 ;  /* 0x000000010d1d7824 */ /* 0x000fe400000e0618 */
[----:B------:R-:W-:-:S03]  /*0e70*/  IMAD.WIDE.U32 R32, R33, 0x10, R28 ;  /* 0x0000001021207825 */ /* 0x000fc600078e001c */
[----:B------:R-:W2:Y:S04]  /*0e80*/  LDG.E R34, desc[UR14][R28.64] ;  /* 0x0000000e1c227981 */ /* 0x000ea8000c1e1900 */
[----:B------:R2:W3:Y:S04]  /*0e90*/  LDG.E R30, desc[UR14][R28.64+0x10] ;  /* 0x0000100e1c1e7981 */ /* 0x0004e8000c1e1900 */
[----:B------:R-:W4:Y:S04]  /*0ea0*/  LDG.E R35, desc[UR14][R32.64] ;  /* 0x0000000e20237981 */ /* 0x000f28000c1e1900 */
[----:B------:R-:W5:Y:S01]  /*0eb0*/  LDG.E R31, desc[UR14][R32.64+0x10] ;  /* 0x0000100e201f7981 */ /* 0x000f62000c1e1900 */
[----:B------:R-:W-:Y:S01]  /*0ec0*/  LEA R26, P0, R6, R3, 0x2 ;  /* 0x00000003061a7211 */ /* 0x000fe200078010ff */
[----:B------:R-:W-:-:S04]  /*0ed0*/  IMAD.U32 R19, RZ, RZ, UR16 ;  /* 0x00000010ff137e24 */ /* 0x000fc8000f8e00ff */
[----:B------:R-:W-:Y:S02]  /*0ee0*/  IMAD.X R27, R4, 0x1, R25, P0 ;  /* 0x00000001041b7824 */ /* 0x000fe400000e0619 */
[----:B------:R-:W-:-:S03]  /*0ef0*/  IMAD.WIDE.U32 R18, R19, 0x10, R26 ;  /* 0x0000001013127825 */ /* 0x000fc600078e001a */
[----:B------:R-:W5:Y:S04]  /*0f00*/  LDG.E R12, desc[UR14][R26.64] ;  /* 0x0000000e1a0c7981 */ /* 0x000f68000c1e1900 */
[----:B------:R-:W5:Y:S04]  /*0f10*/  LDG.E R14, desc[UR14][R26.64+0x10] ;  /* 0x0000100e1a0e7981 */ /* 0x000f68000c1e1900 */
[----:B------:R-:W5:Y:S04]  /*0f20*/  LDG.E R13, desc[UR14][R18.64] ;  /* 0x0000000e120d7981 */ /* 0x000f68000c1e1900 */
[----:B------:R-:W5:Y:S01]  /*0f30*/  LDG.E R15, desc[UR14][R18.64+0x10] ;  /* 0x0000100e120f7981 */ /* 0x000f62000c1e1900 */
[----:B------:R-:W-:Y:S01]  /*0f40*/  UIADD3 UR4, UPT, UPT, UR4, 0x1, URZ ;  /* 0x0000000104047890 */ /* 0x000fe2000fffe0ff */
[----:B------:R-:W-:Y:S01]  /*0f50*/  IADD3 R3, P0, PT, R3, 0x20, RZ ;  /* 0x0000002003037810 */ /* 0x000fe20007f1e0ff */
[----:B------:R-:W-:-:S02]  /*0f60*/  ULEA UR5, UR7, UR5, 0x8 ;  /* 0x0000000507057291 */ /* 0x000fc4000f8e40ff */
[----:B------:R-:W-:Y:S02]  /*0f70*/  UISETP.NE.AND UP0, UPT, UR4, URZ, UPT ;  /* 0x000000ff0400728c */ /* 0x000fe4000bf05270 */
[----:B------:R-:W-:Y:S01]  /*0f80*/  IMAD.X R4, RZ, RZ, R4, P0 ;  /* 0x000000ffff047224 */ /* 0x000fe200000e0604 */
[----:B--2---:R-:W-:Y:S04]  /*0f90*/  MOVM.16.MT88 R28, R34 ;  /* 0x00000000221c723a */ /* 0x004fe80000000000 */
[----:B---3--:R-:W-:Y:S04]  /*0fa0*/  MOVM.16.MT88 R30, R30 ;  /* 0x000000001e1e723a */ /* 0x008fe80000000000 */
[----:B----4-:R-:W0:Y:S04]  /*0fb0*/  MOVM.16.MT88 R29, R35 ;  /* 0x00000000231d723a */ /* 0x010e280000000000 */
[----:B-----5:R-:W1:Y:S01]  /*0fc0*/  MOVM.16.MT88 R31, R31 ;  /* 0x000000001f1f723a */ /* 0x020e620000000000 */
[C---:B0-----:R-:W-:Y:S08]  /*0fd0*/  HMMA.16816.F32 R20, R12.reuse, R28, R20 ;  /* 0x0000001c0c14723c */ /* 0x041ff00000001814 */
[----:B-1----:R-:W-:Y:S01]  /*0fe0*/  HMMA.16816.F32 R8, R12, R30, R8 ;  /* 0x0000001e0c08723c */ /* 0x002fe20000001808 */
[----:B------:R-:W-:-:S04]  /*0ff0*/  NOP ;  /* 0x0000000000007918 */ /* 0x000fc80000000000 */
[----:B------:R-:W-:-:S15]  /*1000*/  BRA.U UP0, `(.L_x_3) ;  /* 0xfffffffd00787547 */ /* 0x000fde000b83ffff */
.L_x_0:
[----:B------:R-:W0:Y:S01]  /*1010*/  S2R R3, SR_LANEID ;  /* 0x0000000000037919 */ /* 0x000e220000000000 */
[----:B------:R-:W-:Y:S01]  /*1020*/  USHF.R.U32.HI UR8, URZ, 0x1, UR8 ;  /* 0x00000001ff087899 */ /* 0x000fe20008011608 */
[----:B------:R-:W-:Y:S01]  /*1030*/  IMAD.MOV.U32 R5, RZ, RZ, RZ ;  /* 0x000000ffff057224 */ /* 0x000fe200078e00ff */
[----:B0-----:R-:W-:Y:S02]  /*1040*/  LOP3.LUT R4, R3, 0x3, RZ, 0xc0, !PT ;  /* 0x0000000303047812 */ /* 0x001fe400078ec0ff */
[----:B------:R-:W-:Y:S02]  /*1050*/  SHF.R.U32.HI R7, RZ, 0x2, R3 ;  /* 0x00000002ff077819 */ /* 0x000fe40000011603 */
[----:B------:R-:W-:-:S03]  /*1060*/  IMAD.U32 R3, RZ, RZ, UR8 ;  /* 0x00000008ff037e24 */ /* 0x000fc6000f8e00ff */
[----:B------:R-:W-:-:S03]  /*1070*/  IMAD.WIDE.U32 R6, R7, UR8, R4 ;  /* 0x0000000807067c25 */ /* 0x000fc6000f8e0004 */
[----:B------:R-:W-:-:S04]  /*1080*/  LEA R4, P0, R6, R0, 0x3 ;  /* 0x0000000006047211 */ /* 0x000fc800078018ff */
[----:B------:R-:W-:-:S03]  /*1090*/  LEA.HI.X R5, R6, R2, R7, 0x3, P0 ;  /* 0x0000000206057211 */ /* 0x000fc600000f1c07 */
[----:B------:R-:W-:Y:S02]  /*10a0*/  IMAD.WIDE.U32 R2, R3, 0x40, R4 ;  /* 0x0000004003027825 */ /* 0x000fe400078e0004 */
[----:B------:R-:W-:Y:S04]  /*10b0*/  STG.E.64 desc[UR14][R4.64], R20 ;  /* 0x0000001404007986 */ /* 0x000fe8000c101b0e */
[----:B------:R-:W-:Y:S04]  /*10c0*/  STG.E.64 desc[UR14][R2.64], R22 ;  /* 0x0000001602007986 */ /* 0x000fe8000c101b0e */
[----:B------:R-:W-:Y:S04]  /*10d0*/  STG.E.64 desc[UR14][R4.64+0x20], R8 ;  /* 0x0000200804007986 */ /* 0x000fe8000c101b0e */
[----:B------:R-:W-:Y:S01]  /*10e0*/  STG.E.64 desc[UR14][R2.64+0x20], R10 ;  /* 0x0000200a02007986 */ /* 0x000fe2000c101b0e */
[----:B------:R-:W-:Y:S05]  /*10f0*/  EXIT ;  /* 0x000000000000794d */ /* 0x000fea0003800000 */
.L_x_4:
[----:B------:R-:W-:-:S00]  /*1100*/  BRA `(.L_x_4) ;  /* 0xfffffffc00fc7947 */ /* 0x000fc0000383ffff */
[----:B------:R-:W-:-:S00]  /*1110*/  NOP ;  /* 0x0000000000007918 */ /* 0x000fc00000000000 */
        /* <DEDUP_REMOVED lines=14> */
.L_x_5:


//--------------------- .nv.shared.reserved.0     --------------------------
	.section	.nv.shared.reserved.0,"aw",@nobits
	.weak		__nv_reservedSMEM_offset_0_alias
	.size		__nv_reservedSMEM_offset_0_alias, 0, 64
	.other		__nv_reservedSMEM_offset_0_alias,@"STO_CUDA_RESERVED_SHARED STV_DEFAULT"
__nv_reservedSMEM_offset_0_alias:
	.zero		0
	.zero		64


//--------------------- .nv.constant0._Z11wmma_kernelI6__halffLi16ELi16ELi16EEvPT_S2_PT0_iii --------------------------
	.section	.nv.constant0._Z11wmma_kernelI6__halffLi16ELi16ELi16EEvPT_S2_PT0_iii,"a",@progbits
	.sectionflags	@""
	.align	4
.nv.constant0._Z11wmma_kernelI6__halffLi16ELi16ELi16EEvPT_S2_PT0_iii:
	.zero		932


//--------------------- SYMBOLS --------------------------

	.type		.nv.reservedSmem.offset0,@object
	.size		.nv.reservedSmem.offset0,0x4
